//
// Generated by NVIDIA NVVM Compiler
//
// Compiler Build ID: CL-36424714
// Cuda compilation tools, release 13.0, V13.0.88
// Based on NVVM 20.0.0
//

.version 9.0
.target sm_100
.address_size 64

	// .globl	_Z21sigmoid_linear_kernelPKfPfi

.visible .entry _Z21sigmoid_linear_kernelPKfPfi(
	.param .u64 .ptr .align 1 _Z21sigmoid_linear_kernelPKfPfi_param_0,
	.param .u64 .ptr .align 1 _Z21sigmoid_linear_kernelPKfPfi_param_1,
	.param .u32 _Z21sigmoid_linear_kernelPKfPfi_param_2
)
{
	.reg .pred 	%p<6>;
	.reg .b32 	%r<26>;
	.reg .b32 	%f<65>;
	.reg .b64 	%rd<11>;

	ld.param.u64 	%rd3, [_Z21sigmoid_linear_kernelPKfPfi_param_0];
	ld.param.u64 	%rd4, [_Z21sigmoid_linear_kernelPKfPfi_param_1];
	ld.param.u32 	%r7, [_Z21sigmoid_linear_kernelPKfPfi_param_2];
	cvta.to.global.u64 	%rd1, %rd4;
	cvta.to.global.u64 	%rd2, %rd3;
	mov.u32 	%r8, %tid.x;
	mov.u32 	%r9, %ctaid.x;
	mov.u32 	%r10, %ntid.x;
	mad.lo.s32 	%r1, %r9, %r10, %r8;
	shl.b32 	%r24, %r1, 2;
	or.b32  	%r11, %r24, 3;
	setp.lt.s32 	%p1, %r11, %r7;
	@%p1 bra 	$L__BB0_5;
	setp.ge.s32 	%p2, %r24, %r7;
	@%p2 bra 	$L__BB0_4;
	mov.b32 	%r25, 1;
$L__BB0_3:
	add.s32 	%r13, %r25, -1;
	mul.wide.s32 	%rd5, %r24, 4;
	add.s64 	%rd6, %rd1, %rd5;
	add.s64 	%rd7, %rd2, %rd5;
	ld.global.f32 	%f1, [%rd7];
	fma.rn.f32 	%f2, %f1, 0fBBBB989D, 0f3F000000;
	cvt.sat.f32.f32 	%f3, %f2;
	mov.f32 	%f4, 0f4B400001;
	mov.f32 	%f5, 0f437C0000;
	fma.rm.f32 	%f6, %f3, %f5, %f4;
	add.f32 	%f7, %f6, 0fCB40007F;
	neg.f32 	%f8, %f7;
	fma.rn.f32 	%f9, %f1, 0fBFB8AA3B, %f8;
	fma.rn.f32 	%f10, %f1, 0fB2A57060, %f9;
	mov.b32 	%r14, %f6;
	shl.b32 	%r15, %r14, 23;
	mov.b32 	%f11, %r15;
	ex2.approx.ftz.f32 	%f12, %f10;
	fma.rn.f32 	%f13, %f12, %f11, 0f3F800000;
	div.rn.f32 	%f14, %f1, %f13;
	st.global.f32 	[%rd6], %f14;
	setp.lt.u32 	%p3, %r13, 3;
	add.s32 	%r24, %r24, 1;
	setp.lt.s32 	%p4, %r24, %r7;
	and.pred  	%p5, %p3, %p4;
	add.s32 	%r25, %r25, 1;
	@%p5 bra 	$L__BB0_3;
$L__BB0_4:
	ret;
$L__BB0_5:
	mul.wide.s32 	%rd8, %r1, 16;
	add.s64 	%rd9, %rd2, %rd8;
	ld.global.v4.f32 	{%f15, %f16, %f17, %f18}, [%rd9];
	fma.rn.f32 	%f19, %f15, 0fBBBB989D, 0f3F000000;
	cvt.sat.f32.f32 	%f20, %f19;
	mov.f32 	%f21, 0f4B400001;
	mov.f32 	%f22, 0f437C0000;
	fma.rm.f32 	%f23, %f20, %f22, %f21;
	add.f32 	%f24, %f23, 0fCB40007F;
	neg.f32 	%f25, %f24;
	fma.rn.f32 	%f26, %f15, 0fBFB8AA3B, %f25;
	fma.rn.f32 	%f27, %f15, 0fB2A57060, %f26;
	mov.b32 	%r16, %f23;
	shl.b32 	%r17, %r16, 23;
	mov.b32 	%f28, %r17;
	ex2.approx.ftz.f32 	%f29, %f27;
	fma.rn.f32 	%f30, %f29, %f28, 0f3F800000;
	div.rn.f32 	%f31, %f15, %f30;
	fma.rn.f32 	%f32, %f16, 0fBBBB989D, 0f3F000000;
	cvt.sat.f32.f32 	%f33, %f32;
	fma.rm.f32 	%f34, %f33, %f22, %f21;
	add.f32 	%f35, %f34, 0fCB40007F;
	neg.f32 	%f36, %f35;
	fma.rn.f32 	%f37, %f16, 0fBFB8AA3B, %f36;
	fma.rn.f32 	%f38, %f16, 0fB2A57060, %f37;
	mov.b32 	%r18, %f34;
	shl.b32 	%r19, %r18, 23;
	mov.b32 	%f39, %r19;
	ex2.approx.ftz.f32 	%f40, %f38;
	fma.rn.f32 	%f41, %f40, %f39, 0f3F800000;
	div.rn.f32 	%f42, %f16, %f41;
	fma.rn.f32 	%f43, %f17, 0fBBBB989D, 0f3F000000;
	cvt.sat.f32.f32 	%f44, %f43;
	fma.rm.f32 	%f45, %f44, %f22, %f21;
	add.f32 	%f46, %f45, 0fCB40007F;
	neg.f32 	%f47, %f46;
	fma.rn.f32 	%f48, %f17, 0fBFB8AA3B, %f47;
	fma.rn.f32 	%f49, %f17, 0fB2A57060, %f48;
	mov.b32 	%r20, %f45;
	shl.b32 	%r21, %r20, 23;
	mov.b32 	%f50, %r21;
	ex2.approx.ftz.f32 	%f51, %f49;
	fma.rn.f32 	%f52, %f51, %f50, 0f3F800000;
	div.rn.f32 	%f53, %f17, %f52;
	fma.rn.f32 	%f54, %f18, 0fBBBB989D, 0f3F000000;
	cvt.sat.f32.f32 	%f55, %f54;
	fma.rm.f32 	%f56, %f55, %f22, %f21;
	add.f32 	%f57, %f56, 0fCB40007F;
	neg.f32 	%f58, %f57;
	fma.rn.f32 	%f59, %f18, 0fBFB8AA3B, %f58;
	fma.rn.f32 	%f60, %f18, 0fB2A57060, %f59;
	mov.b32 	%r22, %f56;
	shl.b32 	%r23, %r22, 23;
	mov.b32 	%f61, %r23;
	ex2.approx.ftz.f32 	%f62, %f60;
	fma.rn.f32 	%f63, %f62, %f61, 0f3F800000;
	div.rn.f32 	%f64, %f18, %f63;
	add.s64 	%rd10, %rd1, %rd8;
	st.global.v4.f32 	[%rd10], {%f31, %f42, %f53, %f64};
	bra.uni 	$L__BB0_4;

}


// ===== COMPILED SASS (sm_100) =====

	.target	sm_100

	.elftype	@"ET_EXEC"


//--------------------- .note.nv.tkinfo           --------------------------
	.section	.note.nv.tkinfo,"",@"SHT_NOTE"
	.sectionflags	@"SHF_NOTE_NV_TKINFO"
	.tkinfo
        /*0018*/ 	.word	0x00000002
        /*0030*/ 	.string	""
        /*0030*/ 	.string	"ptxas"
        /*0030*/ 	.string	"Cuda compilation tools, release 13.0, V13.0.88"
        /*0030*/ 	.string	"Build cuda_13.0.r13.0/compiler.36424714_0"
        /*0030*/ 	.string	"-arch sm_100 -m 64 "



//--------------------- .note.nv.cuinfo           --------------------------
	.section	.note.nv.cuinfo,"",@"SHT_NOTE"
	.sectionflags	@"SHF_NOTE_NV_CUINFO"
        /*0018*/ 	.short	0x0002
        /*001a*/ 	.short	0x0064
        /*001c*/ 	.short	0x0082
	.zero		2


//--------------------- .nv.info                  --------------------------
	.section	.nv.info,"",@"SHT_CUDA_INFO"
	.align	4


	//----- nvinfo : EIATTR_REGCOUNT
	.align		4
        /*0000*/ 	.byte	0x04, 0x2f
        /*0002*/ 	.short	(.L_1 - .L_0)
	.align		4
.L_0:
        /*0004*/ 	.word	index@(_Z21sigmoid_linear_kernelPKfPfi)
        /*0008*/ 	.word	0x00000016


	//----- nvinfo : EIATTR_FRAME_SIZE
	.align		4
.L_1:
        /*000c*/ 	.byte	0x04, 0x11
        /*000e*/ 	.short	(.L_3 - .L_2)
	.align		4
.L_2:
        /*0010*/ 	.word	index@($__internal_0_$__cuda_sm3x_div_rn_noftz_f32_slowpath)
        /*0014*/ 	.word	0x00000000


	//----- nvinfo : EIATTR_FRAME_SIZE
	.align		4
.L_3:
        /*0018*/ 	.byte	0x04, 0x11
        /*001a*/ 	.short	(.L_5 - .L_4)
	.align		4
.L_4:
        /*001c*/ 	.word	index@(_Z21sigmoid_linear_kernelPKfPfi)
        /*0020*/ 	.word	0x00000000


	//----- nvinfo : EIATTR_MIN_STACK_SIZE
	.align		4
.L_5:
        /*0024*/ 	.byte	0x04, 0x12
        /*0026*/ 	.short	(.L_7 - .L_6)
	.align		4
.L_6:
        /*0028*/ 	.word	index@(_Z21sigmoid_linear_kernelPKfPfi)
        /*002c*/ 	.word	0x00000000
.L_7:


//--------------------- .nv.compat                --------------------------
	.section	.nv.compat,"",@"SHT_CUDA_COMPAT_INFO"
	.align	4
        /*0000*/ 	.byte	0x02, 0x09, 0x00, 0x00, 0x02, 0x02, 0x01, 0x00, 0x02, 0x05, 0x05, 0x00, 0x03, 0x07, 0x01, 0x01
        /*0010*/ 	.byte	0x02, 0x03, 0x00, 0x00, 0x02, 0x06, 0x01, 0x00, 0x04, 0x0b, 0x08, 0x00, 0x01, 0x00, 0x00, 0x00
        /*0020*/ 	.byte	0x00, 0x00, 0x00, 0x00


//--------------------- .nv.info._Z21sigmoid_linear_kernelPKfPfi --------------------------
	.section	.nv.info._Z21sigmoid_linear_kernelPKfPfi,"",@"SHT_CUDA_INFO"
	.sectionflags	@""
	.align	4


	//----- nvinfo : EIATTR_CUDA_API_VERSION
	.align		4
        /*0000*/ 	.byte	0x04, 0x37
        /*0002*/ 	.short	(.L_9 - .L_8)
.L_8:
        /*0004*/ 	.word	0x00000082


	//----- nvinfo : EIATTR_KPARAM_INFO
	.align		4
.L_9:
        /*0008*/ 	.byte	0x04, 0x17
        /*000a*/ 	.short	(.L_11 - .L_10)
.L_10:
        /*000c*/ 	.word	0x00000000
        /*0010*/ 	.short	0x0002
        /*0012*/ 	.short	0x0010
        /*0014*/ 	.byte	0x00, 0xf0, 0x11, 0x00


	//----- nvinfo : EIATTR_KPARAM_INFO
	.align		4
.L_11:
        /*0018*/ 	.byte	0x04, 0x17
        /*001a*/ 	.short	(.L_13 - .L_12)
.L_12:
        /*001c*/ 	.word	0x00000000
        /*0020*/ 	.short	0x0001
        /*0022*/ 	.short	0x0008
        /*0024*/ 	.byte	0x00, 0xf5, 0x21, 0x00


	//----- nvinfo : EIATTR_KPARAM_INFO
	.align		4
.L_13:
        /*0028*/ 	.byte	0x04, 0x17
        /*002a*/ 	.short	(.L_15 - .L_14)
.L_14:
        /*002c*/ 	.word	0x00000000
        /*0030*/ 	.short	0x0000
        /*0032*/ 	.short	0x0000
        /*0034*/ 	.byte	0x00, 0xf5, 0x21, 0x00


	//----- nvinfo : EIATTR_SPARSE_MMA_MASK
	.align		4
.L_15:
        /*0038*/ 	.byte	0x03, 0x50
        /*003a*/ 	.short	0x0000


	//----- nvinfo : EIATTR_MAXREG_COUNT
	.align		4
        /*003c*/ 	.byte	0x03, 0x1b
        /*003e*/ 	.short	0x00ff


	//----- nvinfo : EIATTR_MERCURY_ISA_VERSION
	.align		4
        /*0040*/ 	.byte	0x03, 0x5f
        /*0042*/ 	.short	0x0101


	//----- nvinfo : EIATTR_VRC_CTA_INIT_COUNT
	.align		4
        /*0044*/ 	.byte	0x02, 0x4a
	.zero		1
	.zero		1


	//----- nvinfo : EIATTR_EXIT_INSTR_OFFSETS
	.align		4
        /*0048*/ 	.byte	0x04, 0x1c
        /*004a*/ 	.short	(.L_17 - .L_16)


	//   ....[0]....
.L_16:
        /*004c*/ 	.word	0x000000d0


	//   ....[1]....
        /*0050*/ 	.word	0x00000330


	//   ....[2]....
        /*0054*/ 	.word	0x00000990


	//----- nvinfo : EIATTR_CRS_STACK_SIZE
	.align		4
.L_17:
        /*0058*/ 	.byte	0x04, 0x1e
        /*005a*/ 	.short	(.L_19 - .L_18)
.L_18:
        /*005c*/ 	.word	0x00000000


	//----- nvinfo : EIATTR_CBANK_PARAM_SIZE
	.align		4
.L_19:
        /*0060*/ 	.byte	0x03, 0x19
        /*0062*/ 	.short	0x0014


	//----- nvinfo : EIATTR_PARAM_CBANK
	.align		4
        /*0064*/ 	.byte	0x04, 0x0a
        /*0066*/ 	.short	(.L_21 - .L_20)
	.align		4
.L_20:
        /*0068*/ 	.word	index@(.nv.constant0._Z21sigmoid_linear_kernelPKfPfi)
        /*006c*/ 	.short	0x0380
        /*006e*/ 	.short	0x0014


	//----- nvinfo : EIATTR_SW_WAR
	.align		4
.L_21:
        /*0070*/ 	.byte	0x04, 0x36
        /*0072*/ 	.short	(.L_23 - .L_22)
.L_22:
        /*0074*/ 	.word	0x00000008
.L_23:


//--------------------- .nv.callgraph             --------------------------
	.section	.nv.callgraph,"",@"SHT_CUDA_CALLGRAPH"
	.align	4
	.sectionentsize	8
	.align		4
        /*0000*/ 	.word	0x00000000
	.align		4
        /*0004*/ 	.word	0xffffffff
	.align		4
        /*0008*/ 	.word	0x00000000
	.align		4
        /*000c*/ 	.word	0xfffffffe
	.align		4
        /*0010*/ 	.word	0x00000000
	.align		4
        /*0014*/ 	.word	0xfffffffd
	.align		4
        /*0018*/ 	.word	0x00000000
	.align		4
        /*001c*/ 	.word	0xfffffffc


//--------------------- .text._Z21sigmoid_linear_kernelPKfPfi --------------------------
	.section	.text._Z21sigmoid_linear_kernelPKfPfi,"ax",@progbits
	.align	128
        .global         _Z21sigmoid_linear_kernelPKfPfi
        .type           _Z21sigmoid_linear_kernelPKfPfi,@function
        .size           _Z21sigmoid_linear_kernelPKfPfi,(.L_x_24 - _Z21sigmoid_linear_kernelPKfPfi)
        .other          _Z21sigmoid_linear_kernelPKfPfi,@"STO_CUDA_ENTRY STV_DEFAULT"
_Z21sigmoid_linear_kernelPKfPfi:
.text._Z21sigmoid_linear_kernelPKfPfi:
[----:B------:R-:W-:Y:S01]  /*0000*/  LDC R1, c[0x0][0x37c] ;  /* 0x0000df00ff017b82 */ /* 0x000fe20000000800 */
[----:B------:R-:W0:Y:S07]  /*0010*/  S2R R14, SR_TID.X ;  /* 0x00000000000e7919 */ /* 0x000e2e0000002100 */
[----:B------:R-:W0:Y:S01]  /*0020*/  S2UR UR4, SR_CTAID.X ;  /* 0x00000000000479c3 */ /* 0x000e220000002500 */
[----:B------:R-:W1:Y:S01]  /*0030*/  LDCU UR6, c[0x0][0x390] ;  /* 0x00007200ff0677ac */ /* 0x000e620008000800 */
[----:B------:R-:W2:Y:S06]  /*0040*/  LDCU UR7, c[0x0][0x390] ;  /* 0x00007200ff0777ac */ /* 0x000eac0008000800 */
[----:B------:R-:W0:Y:S02]  /*0050*/  LDC R3, c[0x0][0x360] ;  /* 0x0000d800ff037b82 */ /* 0x000e240000000800 */
[----:B0-----:R-:W-:Y:S01]  /*0060*/  IMAD R14, R3, UR4, R14 ;  /* 0x00000004030e7c24 */ /* 0x001fe2000f8e020e */
[----:B------:R-:W0:Y:S04]  /*0070*/  LDCU.64 UR4, c[0x0][0x358] ;  /* 0x00006b00ff0477ac */ /* 0x000e280008000a00 */
[----:B------:R-:W-:-:S04]  /*0080*/  SHF.L.U32 R5, R14, 0x2, RZ ;  /* 0x000000020e057819 */ /* 0x000fc800000006ff */
[----:B------:R-:W-:-:S04]  /*0090*/  IADD3 R0, PT, PT, R5, 0x3, RZ ;  /* 0x0000000305007810 */ /* 0x000fc80007ffe0ff */
[----:B-1----:R-:W-:-:S13]  /*00a0*/  ISETP.GE.AND P0, PT, R0, UR6, PT ;  /* 0x0000000600007c0c */ /* 0x002fda000bf06270 */
[----:B0-2---:R-:W-:Y:S05]  /*00b0*/  @!P0 BRA `(.L_x_0) ;  /* 0x0000000000a08947 */ /* 0x005fea0003800000 */
[----:B------:R-:W-:-:S13]  /*00c0*/  ISETP.GE.AND P0, PT, R5, UR6, PT ;  /* 0x0000000605007c0c */ /* 0x000fda000bf06270 */
[----:B------:R-:W-:Y:S05]  /*00d0*/  @P0 EXIT ;  /* 0x000000000000094d */ /* 0x000fea0003800000 */
[----:B------:R-:W0:Y:S01]  /*00e0*/  LDC.64 R6, c[0x0][0x380] ;  /* 0x0000e000ff067b82 */ /* 0x000e220000000a00 */
[----:B------:R-:W-:-:S07]  /*00f0*/  IMAD.MOV.U32 R14, RZ, RZ, 0x1 ;  /* 0x00000001ff0e7424 */ /* 0x000fce00078e00ff */
[----:B------:R-:W1:Y:S02]  /*0100*/  LDC.64 R8, c[0x0][0x388] ;  /* 0x0000e200ff087b82 */ /* 0x000e640000000a00 */
.L_x_3:
[----:B0-----:R-:W-:-:S05]  /*0110*/  IMAD.WIDE R2, R5, 0x4, R6 ;  /* 0x0000000405027825 */ /* 0x001fca00078e0206 */
[----:B------:R-:W2:Y:S01]  /*0120*/  LDG.E R4, desc[UR4][R2.64] ;  /* 0x0000000402047981 */ /* 0x000ea2000c1e1900 */
[----:B------:R-:W-:Y:S01]  /*0130*/  HFMA2 R11, -RZ, RZ, 0.96630859375, -0.0022525787353515625 ;  /* 0x3bbb989dff0b7431 */ /* 0x000fe200000001ff */
[----:B------:R-:W-:Y:S01]  /*0140*/  MOV R13, 0x437c0000 ;  /* 0x437c0000000d7802 */ /* 0x000fe20000000f00 */
[----:B------:R-:W-:Y:S01]  /*0150*/  BSSY.RECONVERGENT B0, `(.L_x_1) ;  /* 0x0000017000007945 */ /* 0x000fe20003800200 */
[----:B------:R-:W-:Y:S02]  /*0160*/  IADD3 R15, PT, PT, R14, -0x1, RZ ;  /* 0xffffffff0e0f7810 */ /* 0x000fe40007ffe0ff */
[----:B--2---:R-:W-:-:S04]  /*0170*/  FFMA.SAT R0, R4, -R11, 0.5 ;  /* 0x3f00000004007423 */ /* 0x004fc8000000280b */
[----:B------:R-:W-:-:S04]  /*0180*/  FFMA.RM R0, R0, R13, 12582913 ;  /* 0x4b40000100007423 */ /* 0x000fc8000000400d */
[C---:B------:R-:W-:Y:S01]  /*0190*/  FADD R11, R0.reuse, -12583039 ;  /* 0xcb40007f000b7421 */ /* 0x040fe20000000000 */
[----:B------:R-:W-:-:S03]  /*01a0*/  IMAD.SHL.U32 R0, R0, 0x800000, RZ ;  /* 0x0080000000007824 */ /* 0x000fc600078e00ff */
[----:B------:R-:W-:-:S04]  /*01b0*/  FFMA R11, R4, -1.4426950216293334961, -R11 ;  /* 0xbfb8aa3b040b7823 */ /* 0x000fc8000000080b */
[----:B------:R-:W-:-:S06]  /*01c0*/  FFMA R11, R4, -1.925963033500011079e-08, R11 ;  /* 0xb2a57060040b7823 */ /* 0x000fcc000000000b */
[----:B------:R-:W0:Y:S02]  /*01d0*/  MUFU.EX2 R11, R11 ;  /* 0x0000000b000b7308 */ /* 0x000e240000000800 */
[----:B0-----:R-:W-:Y:S01]  /*01e0*/  FFMA R13, R0, R11, 1 ;  /* 0x3f800000000d7423 */ /* 0x001fe2000000000b */
[----:B-1----:R-:W-:-:S05]  /*01f0*/  IMAD.WIDE R10, R5, 0x4, R8 ;  /* 0x00000004050a7825 */ /* 0x002fca00078e0208 */
[----:B------:R-:W0:Y:S08]  /*0200*/  MUFU.RCP R0, R13 ;  /* 0x0000000d00007308 */ /* 0x000e300000001000 */
[----:B------:R-:W1:Y:S01]  /*0210*/  FCHK P0, R4, R13 ;  /* 0x0000000d04007302 */ /* 0x000e620000000000 */
[----:B0-----:R-:W-:-:S04]  /*0220*/  FFMA R3, -R13, R0, 1 ;  /* 0x3f8000000d037423 */ /* 0x001fc80000000100 */
[----:B------:R-:W-:-:S04]  /*0230*/  FFMA R3, R0, R3, R0 ;  /* 0x0000000300037223 */ /* 0x000fc80000000000 */
[----:B------:R-:W-:-:S04]  /*0240*/  FFMA R0, R4, R3, RZ ;  /* 0x0000000304007223 */ /* 0x000fc800000000ff */
[----:B------:R-:W-:-:S04]  /*0250*/  FFMA R2, -R13, R0, R4 ;  /* 0x000000000d027223 */ /* 0x000fc80000000104 */
[----:B------:R-:W-:Y:S01]  /*0260*/  FFMA R3, R3, R2, R0 ;  /* 0x0000000203037223 */ /* 0x000fe20000000000 */
[----:B-1----:R-:W-:Y:S06]  /*0270*/  @!P0 BRA `(.L_x_2) ;  /* 0x0000000000108947 */ /* 0x002fec0003800000 */
[----:B------:R-:W-:Y:S02]  /*0280*/  MOV R3, R13 ;  /* 0x0000000d00037202 */ /* 0x000fe40000000f00 */
[----:B------:R-:W-:-:S07]  /*0290*/  MOV R2, 0x2b0 ;  /* 0x000002b000027802 */ /* 0x000fce0000000f00 */
[----:B------:R-:W-:Y:S05]  /*02a0*/  CALL.REL.NOINC `($__internal_0_$__cuda_sm3x_div_rn_noftz_f32_slowpath) ;  /* 0x0000000400bc7944 */ /* 0x000fea0003c00000 */
[----:B------:R-:W-:-:S07]  /*02b0*/  IMAD.MOV.U32 R3, RZ, RZ, R0 ;  /* 0x000000ffff037224 */ /* 0x000fce00078e0000 */
.L_x_2:
[----:B------:R-:W-:Y:S05]  /*02c0*/  BSYNC.RECONVERGENT B0 ;  /* 0x0000000000007941 */ /* 0x000fea0003800200 */
.L_x_1:
[----:B------:R2:W-:Y:S01]  /*02d0*/  STG.E desc[UR4][R10.64], R3 ;  /* 0x000000030a007986 */ /* 0x0005e2000c101904 */
[----:B------:R-:W-:Y:S02]  /*02e0*/  IADD3 R5, PT, PT, R5, 0x1, RZ ;  /* 0x0000000105057810 */ /* 0x000fe40007ffe0ff */
[----:B------:R-:W-:Y:S02]  /*02f0*/  ISETP.GE.U32.AND P0, PT, R15, 0x3, PT ;  /* 0x000000030f00780c */ /* 0x000fe40003f06070 */
[----:B------:R-:W-:Y:S02]  /*0300*/  ISETP.LT.AND P1, PT, R5, UR7, PT ;  /* 0x0000000705007c0c */ /* 0x000fe4000bf21270 */
[----:B------:R-:W-:-:S11]  /*0310*/  IADD3 R14, PT, PT, R14, 0x1, RZ ;  /* 0x000000010e0e7810 */ /* 0x000fd60007ffe0ff */
[----:B--2---:R-:W-:Y:S05]  /*0320*/  @!P0 BRA P1, `(.L_x_3) ;  /* 0xfffffffc00788947 */ /* 0x004fea000083ffff */
[----:B------:R-:W-:Y:S05]  /*0330*/  EXIT ;  /* 0x000000000000794d */ /* 0x000fea0003800000 */
.L_x_0:
[----:B------:R-:W0:Y:S02]  /*0340*/  LDC.64 R4, c[0x0][0x380] ;  /* 0x0000e000ff047b82 */ /* 0x000e240000000a00 */
[----:B0-----:R-:W-:-:S06]  /*0350*/  IMAD.WIDE R4, R14, 0x10, R4 ;  /* 0x000000100e047825 */ /* 0x001fcc00078e0204 */
[----:B------:R-:W2:Y:S01]  /*0360*/  LDG.E.128 R4, desc[UR4][R4.64] ;  /* 0x0000000404047981 */ /* 0x000ea2000c1e1d00 */
[----:B------:R-:W-:Y:S02]  /*0370*/  HFMA2 R9, -RZ, RZ, 3.7421875, 0 ;  /* 0x437c0000ff097431 */ /* 0x000fe400000001ff */
[----:B------:R-:W-:Y:S01]  /*0380*/  IMAD.MOV.U32 R3, RZ, RZ, 0x3bbb989d ;  /* 0x3bbb989dff037424 */ /* 0x000fe200078e00ff */
[----:B------:R-:W-:Y:S03]  /*0390*/  BSSY.RECONVERGENT B0, `(.L_x_4) ;  /* 0x0000014000007945 */ /* 0x000fe60003800200 */
[----:B--2---:R-:W-:-:S04]  /*03a0*/  FFMA.SAT R0, R4, -R3, 0.5 ;  /* 0x3f00000004007423 */ /* 0x004fc80000002803 */
[----:B------:R-:W-:-:S04]  /*03b0*/  FFMA.RM R0, R0, R9, 12582913 ;  /* 0x4b40000100007423 */ /* 0x000fc80000004009 */
[C---:B------:R-:W-:Y:S01]  /*03c0*/  FADD R3, R0.reuse, -12583039 ;  /* 0xcb40007f00037421 */ /* 0x040fe20000000000 */
[----:B------:R-:W-:-:S03]  /*03d0*/  SHF.L.U32 R0, R0, 0x17, RZ ;  /* 0x0000001700007819 */ /* 0x000fc600000006ff */
[----:B------:R-:W-:-:S04]  /*03e0*/  FFMA R3, R4, -1.4426950216293334961, -R3 ;  /* 0xbfb8aa3b04037823 */ /* 0x000fc80000000803 */
[----:B------:R-:W-:-:S06]  /*03f0*/  FFMA R3, R4, -1.925963033500011079e-08, R3 ;  /* 0xb2a5706004037823 */ /* 0x000fcc0000000003 */
[----:B------:R-:W0:Y:S02]  /*0400*/  MUFU.EX2 R3, R3 ;  /* 0x0000000300037308 */ /* 0x000e240000000800 */
[----:B0-----:R-:W-:-:S06]  /*0410*/  FFMA R3, R0, R3, 1 ;  /* 0x3f80000000037423 */ /* 0x001fcc0000000003 */
        /* <DEDUP_REMOVED lines=8> */
[----:B------:R-:W-:-:S07]  /*04a0*/  MOV R2, 0x4c0 ;  /* 0x000004c000027802 */ /* 0x000fce0000000f00 */
[----:B------:R-:W-:Y:S05]  /*04b0*/  CALL.REL.NOINC `($__internal_0_$__cuda_sm3x_div_rn_noftz_f32_slowpath) ;  /* 0x0000000400387944 */ /* 0x000fea0003c00000 */
[----:B------:R-:W-:-:S07]  /*04c0*/  IMAD.MOV.U32 R8, RZ, RZ, R0 ;  /* 0x000000ffff087224 */ /* 0x000fce00078e0000 */
.L_x_5:
[----:B------:R-:W-:Y:S05]  /*04d0*/  BSYNC.RECONVERGENT B0 ;  /* 0x0000000000007941 */ /* 0x000fea0003800200 */
.L_x_4:
[----:B------:R-:W-:Y:S01]  /*04e0*/  HFMA2 R3, -RZ, RZ, 3.7421875, 0 ;  /* 0x437c0000ff037431 */ /* 0x000fe200000001ff */
[----:B------:R-:W-:Y:S01]  /*04f0*/  MOV R0, 0x3bbb989d ;  /* 0x3bbb989d00007802 */ /* 0x000fe20000000f00 */
[----:B------:R-:W-:Y:S04]  /*0500*/  BSSY.RECONVERGENT B0, `(.L_x_6) ;  /* 0x0000015000007945 */ /* 0x000fe80003800200 */
[----:B------:R-:W-:-:S04]  /*0510*/  FFMA.SAT R0, R5, -R0, 0.5 ;  /* 0x3f00000005007423 */ /* 0x000fc80000002800 */
[----:B------:R-:W-:-:S04]  /*0520*/  FFMA.RM R0, R0, R3, 12582913 ;  /* 0x4b40000100007423 */ /* 0x000fc80000004003 */
[C---:B------:R-:W-:Y:S01]  /*0530*/  FADD R2, R0.reuse, -12583039 ;  /* 0xcb40007f00027421 */ /* 0x040fe20000000000 */
[----:B------:R-:W-:-:S03]  /*0540*/  IMAD.SHL.U32 R0, R0, 0x800000, RZ ;  /* 0x0080000000007824 */ /* 0x000fc600078e00ff */
[----:B------:R-:W-:-:S04]  /*0550*/  FFMA R2, R5, -1.4426950216293334961, -R2 ;  /* 0xbfb8aa3b05027823 */ /* 0x000fc80000000802 */
[----:B------:R-:W-:-:S04]  /*0560*/  FFMA R2, R5, -1.925963033500011079e-08, R2 ;  /* 0xb2a5706005027823 */ /* 0x000fc80000000002 */
        /* <DEDUP_REMOVED lines=13> */
[----:B------:R-:W-:-:S07]  /*0640*/  MOV R9, R0 ;  /* 0x0000000000097202 */ /* 0x000fce0000000f00 */
.L_x_7:
[----:B------:R-:W-:Y:S05]  /*0650*/  BSYNC.RECONVERGENT B0 ;  /* 0x0000000000007941 */ /* 0x000fea0003800200 */
.L_x_6:
[----:B------:R-:W-:Y:S02]  /*0660*/  HFMA2 R5, -RZ, RZ, 3.7421875, 0 ;  /* 0x437c0000ff057431 */ /* 0x000fe400000001ff */
[----:B------:R-:W-:Y:S01]  /*0670*/  IMAD.MOV.U32 R3, RZ, RZ, 0x3bbb989d ;  /* 0x3bbb989dff037424 */ /* 0x000fe200078e00ff */
[----:B------:R-:W-:Y:S03]  /*0680*/  BSSY.RECONVERGENT B0, `(.L_x_8) ;  /* 0x0000015000007945 */ /* 0x000fe60003800200 */
[----:B------:R-:W-:-:S04]  /*0690*/  FFMA.SAT R0, R6, -R3, 0.5 ;  /* 0x3f00000006007423 */ /* 0x000fc80000002803 */
        /* <DEDUP_REMOVED lines=15> */
[----:B------:R-:W-:Y:S01]  /*0790*/  IMAD.MOV.U32 R4, RZ, RZ, R6 ;  /* 0x000000ffff047224 */ /* 0x000fe200078e0006 */
[----:B------:R-:W-:-:S07]  /*07a0*/  MOV R2, 0x7c0 ;  /* 0x000007c000027802 */ /* 0x000fce0000000f00 */
[----:B------:R-:W-:Y:S05]  /*07b0*/  CALL.REL.NOINC `($__internal_0_$__cuda_sm3x_div_rn_noftz_f32_slowpath) ;  /* 0x0000000000787944 */ /* 0x000fea0003c00000 */
[----:B------:R-:W-:-:S07]  /*07c0*/  MOV R10, R0 ;  /* 0x00000000000a7202 */ /* 0x000fce0000000f00 */
.L_x_9:
[----:B------:R-:W-:Y:S05]  /*07d0*/  BSYNC.RECONVERGENT B0 ;  /* 0x0000000000007941 */ /* 0x000fea0003800200 */
.L_x_8:
[----:B------:R-:W-:Y:S02]  /*07e0*/  HFMA2 R0, -RZ, RZ, 0.96630859375, -0.0022525787353515625 ;  /* 0x3bbb989dff007431 */ /* 0x000fe400000001ff */
[----:B------:R-:W-:Y:S01]  /*07f0*/  IMAD.MOV.U32 R3, RZ, RZ, 0x437c0000 ;  /* 0x437c0000ff037424 */ /* 0x000fe200078e00ff */
[----:B------:R-:W-:Y:S02]  /*0800*/  BSSY.RECONVERGENT B0, `(.L_x_10) ;  /* 0x0000015000007945 */ /* 0x000fe40003800200 */
[----:B------:R-:W-:-:S04]  /*0810*/  FFMA.SAT R0, R7, -R0, 0.5 ;  /* 0x3f00000007007423 */ /* 0x000fc80000002800 */
[----:B------:R-:W-:-:S04]  /*0820*/  FFMA.RM R0, R0, R3, 12582913 ;  /* 0x4b40000100007423 */ /* 0x000fc80000004003 */
[C---:B------:R-:W-:Y:S01]  /*0830*/  FADD R2, R0.reuse, -12583039 ;  /* 0xcb40007f00027421 */ /* 0x040fe20000000000 */
[----:B------:R-:W-:-:S03]  /*0840*/  SHF.L.U32 R0, R0, 0x17, RZ ;  /* 0x0000001700007819 */ /* 0x000fc600000006ff */
        /* <DEDUP_REMOVED lines=16> */
.L_x_11:
[----:B------:R-:W-:Y:S05]  /*0950*/  BSYNC.RECONVERGENT B0 ;  /* 0x0000000000007941 */ /* 0x000fea0003800200 */
.L_x_10:
[----:B------:R-:W0:Y:S02]  /*0960*/  LDC.64 R2, c[0x0][0x388] ;  /* 0x0000e200ff027b82 */ /* 0x000e240000000a00 */
[----:B0-----:R-:W-:-:S05]  /*0970*/  IMAD.WIDE R14, R14, 0x10, R2 ;  /* 0x000000100e0e7825 */ /* 0x001fca00078e0202 */
[----:B------:R-:W-:Y:S01]  /*0980*/  STG.E.128 desc[UR4][R14.64], R8 ;  /* 0x000000080e007986 */ /* 0x000fe2000c101d04 */
[----:B------:R-:W-:Y:S05]  /*0990*/  EXIT ;  /* 0x000000000000794d */ /* 0x000fea0003800000 */
        .weak           $__internal_0_$__cuda_sm3x_div_rn_noftz_f32_slowpath
        .type           $__internal_0_$__cuda_sm3x_div_rn_noftz_f32_slowpath,@function
        .size           $__internal_0_$__cuda_sm3x_div_rn_noftz_f32_slowpath,(.L_x_24 - $__internal_0_$__cuda_sm3x_div_rn_noftz_f32_slowpath)
$__internal_0_$__cuda_sm3x_div_rn_noftz_f32_slowpath:
[----:B------:R-:W-:Y:S01]  /*09a0*/  SHF.R.U32.HI R12, RZ, 0x17, R3 ;  /* 0x00000017ff0c7819 */ /* 0x000fe20000011603 */
[----:B------:R-:W-:Y:S01]  /*09b0*/  BSSY.RECONVERGENT B1, `(.L_x_12) ;  /* 0x0000062000017945 */ /* 0x000fe20003800200 */
[----:B------:R-:W-:Y:S02]  /*09c0*/  SHF.R.U32.HI R0, RZ, 0x17, R4 ;  /* 0x00000017ff007819 */ /* 0x000fe40000011604 */
[----:B------:R-:W-:Y:S02]  /*09d0*/  LOP3.LUT R12, R12, 0xff, RZ, 0xc0, !PT ;  /* 0x000000ff0c0c7812 */ /* 0x000fe400078ec0ff */
[----:B------:R-:W-:Y:S02]  /*09e0*/  LOP3.LUT R0, R0, 0xff, RZ, 0xc0, !PT ;  /* 0x000000ff00007812 */ /* 0x000fe400078ec0ff */
[----:B------:R-:W-:Y:S02]  /*09f0*/  IADD3 R17, PT, PT, R12, -0x1, RZ ;  /* 0xffffffff0c117810 */ /* 0x000fe40007ffe0ff */
[----:B------:R-:W-:-:S02]  /*0a00*/  IADD3 R16, PT, PT, R0, -0x1, RZ ;  /* 0xffffffff00107810 */ /* 0x000fc40007ffe0ff */
[----:B------:R-:W-:-:S04]  /*0a10*/  ISETP.GT.U32.AND P0, PT, R17, 0xfd, PT ;  /* 0x000000fd1100780c */ /* 0x000fc80003f04070 */
[----:B------:R-:W-:-:S13]  /*0a20*/  ISETP.GT.U32.OR P0, PT, R16, 0xfd, P0 ;  /* 0x000000fd1000780c */ /* 0x000fda0000704470 */
[----:B------:R-:W-:Y:S01]  /*0a30*/  @!P0 IMAD.MOV.U32 R13, RZ, RZ, RZ ;  /* 0x000000ffff0d8224 */ /* 0x000fe200078e00ff */
[----:B------:R-:W-:Y:S06]  /*0a40*/  @!P0 BRA `(.L_x_13) ;  /* 0x00000000005c8947 */ /* 0x000fec0003800000 */
[----:B------:R-:W-:Y:S02]  /*0a50*/  FSETP.GTU.FTZ.AND P0, PT, |R4|, +INF , PT ;  /* 0x7f8000000400780b */ /* 0x000fe40003f1c200 */
[----:B------:R-:W-:-:S04]  /*0a60*/  FSETP.GTU.FTZ.AND P1, PT, |R3|, +INF , PT ;  /* 0x7f8000000300780b */ /* 0x000fc80003f3c200 */
[----:B------:R-:W-:-:S13]  /*0a70*/  PLOP3.LUT P0, PT, P0, P1, PT, 0xf8, 0x8f ;  /* 0x00000000008f781c */ /* 0x000fda0000703f70 */
[----:B------:R-:W-:Y:S05]  /*0a80*/  @P0 BRA `(.L_x_14) ;  /* 0x00000004004c0947 */ /* 0x000fea0003800000 */
[----:B------:R-:W-:-:S13]  /*0a90*/  LOP3.LUT P0, RZ, R3, 0x7fffffff, R4, 0xc8, !PT ;  /* 0x7fffffff03ff7812 */ /* 0x000fda000780c804 */
[----:B------:R-:W-:Y:S05]  /*0aa0*/  @!P0 BRA `(.L_x_15) ;  /* 0x00000004003c8947 */ /* 0x000fea0003800000 */
[C---:B------:R-:W-:Y:S02]  /*0ab0*/  FSETP.NEU.FTZ.AND P2, PT, |R4|.reuse, +INF , PT ;  /* 0x7f8000000400780b */ /* 0x040fe40003f5d200 */
[----:B------:R-:W-:Y:S02]  /*0ac0*/  FSETP.NEU.FTZ.AND P1, PT, |R3|, +INF , PT ;  /* 0x7f8000000300780b */ /* 0x000fe40003f3d200 */
[----:B------:R-:W-:-:S11]  /*0ad0*/  FSETP.NEU.FTZ.AND P0, PT, |R4|, +INF , PT ;  /* 0x7f8000000400780b */ /* 0x000fd60003f1d200 */
[----:B------:R-:W-:Y:S05]  /*0ae0*/  @!P1 BRA !P2, `(.L_x_15) ;  /* 0x00000004002c9947 */ /* 0x000fea0005000000 */
[----:B------:R-:W-:-:S04]  /*0af0*/  LOP3.LUT P2, RZ, R4, 0x7fffffff, RZ, 0xc0, !PT ;  /* 0x7fffffff04ff7812 */ /* 0x000fc8000784c0ff */
[----:B------:R-:W-:-:S13]  /*0b00*/  PLOP3.LUT P1, PT, P1, P2, PT, 0x2f, 0xf2 ;  /* 0x0000000000f2781c */ /* 0x000fda0000f24577 */
[----:B------:R-:W-:Y:S05]  /*0b10*/  @P1 BRA `(.L_x_16) ;  /* 0x0000000400181947 */ /* 0x000fea0003800000 */
[----:B------:R-:W-:-:S04]  /*0b20*/  LOP3.LUT P1, RZ, R3, 0x7fffffff, RZ, 0xc0, !PT ;  /* 0x7fffffff03ff7812 */ /* 0x000fc8000782c0ff */
[----:B------:R-:W-:-:S13]  /*0b30*/  PLOP3.LUT P0, PT, P0, P1, PT, 0x2f, 0xf2 ;  /* 0x0000000000f2781c */ /* 0x000fda0000702577 */
[----:B------:R-:W-:Y:S05]  /*0b40*/  @P0 BRA `(.L_x_17) ;  /* 0x0000000400000947 */ /* 0x000fea0003800000 */
[----:B------:R-:W-:Y:S02]  /*0b50*/  ISETP.GE.AND P0, PT, R16, RZ, PT ;  /* 0x000000ff1000720c */ /* 0x000fe40003f06270 */
[----:B------:R-:W-:-:S11]  /*0b60*/  ISETP.GE.AND P1, PT, R17, RZ, PT ;  /* 0x000000ff1100720c */ /* 0x000fd60003f26270 */
[----:B------:R-:W-:Y:S01]  /*0b70*/  @P0 MOV R13, RZ ;  /* 0x000000ff000d0202 */ /* 0x000fe20000000f00 */
[----:B------:R-:W-:Y:S01]  /*0b80*/  @!P0 FFMA R4, R4, 1.84467440737095516160e+19, RZ ;  /* 0x5f80000004048823 */ /* 0x000fe200000000ff */
[----:B------:R-:W-:Y:S01]  /*0b90*/  @!P0 MOV R13, 0xffffffc0 ;  /* 0xffffffc0000d8802 */ /* 0x000fe20000000f00 */
[----:B------:R-:W-:-:S04]  /*0ba0*/  @!P1 FFMA R3, R3, 1.84467440737095516160e+19, RZ ;  /* 0x5f80000003039823 */ /* 0x000fc800000000ff */
[----:B------:R-:W-:-:S07]  /*0bb0*/  @!P1 VIADD R13, R13, 0x40 ;  /* 0x000000400d0d9836 */ /* 0x000fce0000000000 */
.L_x_13:
[----:B------:R-:W-:Y:S01]  /*0bc0*/  LEA R16, R12, 0xc0800000, 0x17 ;  /* 0xc08000000c107811 */ /* 0x000fe200078eb8ff */
[----:B------:R-:W-:Y:S03]  /*0bd0*/  BSSY.RECONVERGENT B2, `(.L_x_18) ;  /* 0x0000036000027945 */ /* 0x000fe60003800200 */
[----:B------:R-:W-:Y:S02]  /*0be0*/  IADD3 R16, PT, PT, -R16, R3, RZ ;  /* 0x0000000310107210 */ /* 0x000fe40007ffe1ff */
[----:B------:R-:W-:Y:S02]  /*0bf0*/  IADD3 R3, PT, PT, R0, -0x7f, RZ ;  /* 0xffffff8100037810 */ /* 0x000fe40007ffe0ff */
[----:B------:R-:W0:Y:S01]  /*0c00*/  MUFU.RCP R18, R16 ;  /* 0x0000001000127308 */ /* 0x000e220000001000 */
[----:B------:R-:W-:Y:S01]  /*0c10*/  FADD.FTZ R17, -R16, -RZ ;  /* 0x800000ff10117221 */ /* 0x000fe20000010100 */
[C---:B------:R-:W-:Y:S01]  /*0c20*/  IADD3 R12, PT, PT, R3.reuse, 0x7f, -R12 ;  /* 0x0000007f030c7810 */ /* 0x040fe20007ffe80c */
[----:B------:R-:W-:-:S04]  /*0c30*/  IMAD R0, R3, -0x800000, R4 ;  /* 0xff80000003007824 */ /* 0x000fc800078e0204 */
[----:B------:R-:W-:Y:S02]  /*0c40*/  IMAD.IADD R12, R12, 0x1, R13 ;  /* 0x000000010c0c7824 */ /* 0x000fe400078e020d */
[----:B0-----:R-:W-:-:S04]  /*0c50*/  FFMA R19, R18, R17, 1 ;  /* 0x3f80000012137423 */ /* 0x001fc80000000011 */
[----:B------:R-:W-:-:S04]  /*0c60*/  FFMA R19, R18, R19, R18 ;  /* 0x0000001312137223 */ /* 0x000fc80000000012 */
[----:B------:R-:W-:-:S04]  /*0c70*/  FFMA R4, R0, R19, RZ ;  /* 0x0000001300047223 */ /* 0x000fc800000000ff */
[----:B------:R-:W-:-:S04]  /*0c80*/  FFMA R18, R17, R4, R0 ;  /* 0x0000000411127223 */ /* 0x000fc80000000000 */
[----:B------:R-:W-:-:S04]  /*0c90*/  FFMA R4, R19, R18, R4 ;  /* 0x0000001213047223 */ /* 0x000fc80000000004 */
[----:B------:R-:W-:-:S04]  /*0ca0*/  FFMA R17, R17, R4, R0 ;  /* 0x0000000411117223 */ /* 0x000fc80000000000 */
[----:B------:R-:W-:-:S05]  /*0cb0*/  FFMA R0, R19, R17, R4 ;  /* 0x0000001113007223 */ /* 0x000fca0000000004 */
[----:B------:R-:W-:-:S04]  /*0cc0*/  SHF.R.U32.HI R3, RZ, 0x17, R0 ;  /* 0x00000017ff037819 */ /* 0x000fc80000011600 */
[----:B------:R-:W-:-:S04]  /*0cd0*/  LOP3.LUT R3, R3, 0xff, RZ, 0xc0, !PT ;  /* 0x000000ff03037812 */ /* 0x000fc800078ec0ff */
[----:B------:R-:W-:-:S04]  /*0ce0*/  IADD3 R3, PT, PT, R3, R12, RZ ;  /* 0x0000000c03037210 */ /* 0x000fc80007ffe0ff */
[----:B------:R-:W-:-:S04]  /*0cf0*/  IADD3 R13, PT, PT, R3, -0x1, RZ ;  /* 0xffffffff030d7810 */ /* 0x000fc80007ffe0ff */
[----:B------:R-:W-:-:S13]  /*0d00*/  ISETP.GE.U32.AND P0, PT, R13, 0xfe, PT ;  /* 0x000000fe0d00780c */ /* 0x000fda0003f06070 */
[----:B------:R-:W-:Y:S05]  /*0d10*/  @!P0 BRA `(.L_x_19) ;  /* 0x0000000000808947 */ /* 0x000fea0003800000 */
[----:B------:R-:W-:-:S13]  /*0d20*/  ISETP.GT.AND P0, PT, R3, 0xfe, PT ;  /* 0x000000fe0300780c */ /* 0x000fda0003f04270 */
[----:B------:R-:W-:Y:S05]  /*0d30*/  @P0 BRA `(.L_x_20) ;  /* 0x00000000006c0947 */ /* 0x000fea0003800000 */
[----:B------:R-:W-:-:S13]  /*0d40*/  ISETP.GE.AND P0, PT, R3, 0x1, PT ;  /* 0x000000010300780c */ /* 0x000fda0003f06270 */
[----:B------:R-:W-:Y:S05]  /*0d50*/  @P0 BRA `(.L_x_21) ;  /* 0x0000000000740947 */ /* 0x000fea0003800000 */
[----:B------:R-:W-:Y:S02]  /*0d60*/  ISETP.GE.AND P0, PT, R3, -0x18, PT ;  /* 0xffffffe80300780c */ /* 0x000fe40003f06270 */
[----:B------:R-:W-:-:S11]  /*0d70*/  LOP3.LUT R0, R0, 0x80000000, RZ, 0xc0, !PT ;  /* 0x8000000000007812 */ /* 0x000fd600078ec0ff */
[----:B------:R-:W-:Y:S05]  /*0d80*/  @!P0 BRA `(.L_x_21) ;  /* 0x0000000000688947 */ /* 0x000fea0003800000 */
[-CC-:B------:R-:W-:Y:S01]  /*0d90*/  FFMA.RZ R12, R19, R17.reuse, R4.reuse ;  /* 0x00000011130c7223 */ /* 0x180fe2000000c004 */
[C---:B------:R-:W-:Y:S02]  /*0da0*/  ISETP.NE.AND P2, PT, R3.reuse, RZ, PT ;  /* 0x000000ff0300720c */ /* 0x040fe40003f45270 */
[----:B------:R-:W-:Y:S02]  /*0db0*/  ISETP.NE.AND P1, PT, R3, RZ, PT ;  /* 0x000000ff0300720c */ /* 0x000fe40003f25270 */
[----:B------:R-:W-:Y:S01]  /*0dc0*/  LOP3.LUT R13, R12, 0x7fffff, RZ, 0xc0, !PT ;  /* 0x007fffff0c0d7812 */ /* 0x000fe200078ec0ff */
[CCC-:B------:R-:W-:Y:S01]  /*0dd0*/  FFMA.RP R12, R19.reuse, R17.reuse, R4.reuse ;  /* 0x00000011130c7223 */ /* 0x1c0fe20000008004 */
[----:B------:R-:W-:Y:S01]  /*0de0*/  FFMA.RM R17, R19, R17, R4 ;  /* 0x0000001113117223 */ /* 0x000fe20000004004 */
[----:B------:R-:W-:Y:S01]  /*0df0*/  IADD3 R4, PT, PT, R3, 0x20, RZ ;  /* 0x0000002003047810 */ /* 0x000fe20007ffe0ff */
[----:B------:R-:W-:Y:S01]  /*0e00*/  IMAD.MOV R3, RZ, RZ, -R3 ;  /* 0x000000ffff037224 */ /* 0x000fe200078e0a03 */
[----:B------:R-:W-:-:S02]  /*0e10*/  LOP3.LUT R13, R13, 0x800000, RZ, 0xfc, !PT ;  /* 0x008000000d0d7812 */ /* 0x000fc400078efcff */
[----:B------:R-:W-:Y:S02]  /*0e20*/  FSETP.NEU.FTZ.AND P0, PT, R12, R17, PT ;  /* 0x000000110c00720b */ /* 0x000fe40003f1d000 */
[----:B------:R-:W-:Y:S02]  /*0e30*/  SHF.L.U32 R4, R13, R4, RZ ;  /* 0x000000040d047219 */ /* 0x000fe400000006ff */
[----:B------:R-:W-:Y:S02]  /*0e40*/  SEL R12, R3, RZ, P2 ;  /* 0x000000ff030c7207 */ /* 0x000fe40001000000 */
[----:B------:R-:W-:Y:S02]  /*0e50*/  ISETP.NE.AND P1, PT, R4, RZ, P1 ;  /* 0x000000ff0400720c */ /* 0x000fe40000f25270 */
[----:B------:R-:W-:Y:S02]  /*0e60*/  SHF.R.U32.HI R12, RZ, R12, R13 ;  /* 0x0000000cff0c7219 */ /* 0x000fe4000001160d */
[----:B------:R-:W-:-:S02]  /*0e70*/  PLOP3.LUT P0, PT, P0, P1, PT, 0xf8, 0x8f ;  /* 0x00000000008f781c */ /* 0x000fc40000703f70 */
[----:B------:R-:W-:Y:S02]  /*0e80*/  SHF.R.U32.HI R4, RZ, 0x1, R12 ;  /* 0x00000001ff047819 */ /* 0x000fe4000001160c */
[----:B------:R-:W-:-:S04]  /*0e90*/  SEL R3, RZ, 0x1, !P0 ;  /* 0x00000001ff037807 */ /* 0x000fc80004000000 */
[----:B------:R-:W-:-:S04]  /*0ea0*/  LOP3.LUT R3, R3, 0x1, R4, 0xf8, !PT ;  /* 0x0000000103037812 */ /* 0x000fc800078ef804 */
[----:B------:R-:W-:-:S04]  /*0eb0*/  LOP3.LUT R3, R3, R12, RZ, 0xc0, !PT ;  /* 0x0000000c03037212 */ /* 0x000fc800078ec0ff */
[----:B------:R-:W-:-:S04]  /*0ec0*/  IADD3 R3, PT, PT, R4, R3, RZ ;  /* 0x0000000304037210 */ /* 0x000fc80007ffe0ff */
[----:B------:R-:W-:Y:S01]  /*0ed0*/  LOP3.LUT R0, R3, R0, RZ, 0xfc, !PT ;  /* 0x0000000003007212 */ /* 0x000fe200078efcff */
[----:B------:R-:W-:Y:S06]  /*0ee0*/  BRA `(.L_x_21) ;  /* 0x0000000000107947 */ /* 0x000fec0003800000 */
.L_x_20:
[----:B------:R-:W-:-:S04]  /*0ef0*/  LOP3.LUT R0, R0, 0x80000000, RZ, 0xc0, !PT ;  /* 0x8000000000007812 */ /* 0x000fc800078ec0ff */
[----:B------:R-:W-:Y:S01]  /*0f00*/  LOP3.LUT R0, R0, 0x7f800000, RZ, 0xfc, !PT ;  /* 0x7f80000000007812 */ /* 0x000fe200078efcff */
[----:B------:R-:W-:Y:S06]  /*0f10*/  BRA `(.L_x_21) ;  /* 0x0000000000047947 */ /* 0x000fec0003800000 */
.L_x_19:
[----:B------:R-:W-:-:S07]  /*0f20*/  LEA R0, R12, R0, 0x17 ;  /* 0x000000000c007211 */ /* 0x000fce00078eb8ff */
.L_x_21:
[----:B------:R-:W-:Y:S05]  /*0f30*/  BSYNC.RECONVERGENT B2 ;  /* 0x0000000000027941 */ /* 0x000fea0003800200 */
.L_x_18:
[----:B------:R-:W-:Y:S05]  /*0f40*/  BRA `(.L_x_22) ;  /* 0x0000000000207947 */ /* 0x000fea0003800000 */
.L_x_17:
[----:B------:R-:W-:-:S04]  /*0f50*/  LOP3.LUT R0, R3, 0x80000000, R4, 0x48, !PT ;  /* 0x8000000003007812 */ /* 0x000fc800078e4804 */
[----:B------:R-:W-:Y:S01]  /*0f60*/  LOP3.LUT R0, R0, 0x7f800000, RZ, 0xfc, !PT ;  /* 0x7f80000000007812 */ /* 0x000fe200078efcff */
[----:B------:R-:W-:Y:S06]  /*0f70*/  BRA `(.L_x_22) ;  /* 0x0000000000147947 */ /* 0x000fec0003800000 */
.L_x_16:
[----:B------:R-:W-:Y:S01]  /*0f80*/  LOP3.LUT R0, R3, 0x80000000, R4, 0x48, !PT ;  /* 0x8000000003007812 */ /* 0x000fe200078e4804 */
[----:B------:R-:W-:Y:S06]  /*0f90*/  BRA `(.L_x_22) ;  /* 0x00000000000c7947 */ /* 0x000fec0003800000 */
.L_x_15:
[----:B------:R-:W0:Y:S01]  /*0fa0*/  MUFU.RSQ R0, -QNAN ;  /* 0xffc0000000007908 */ /* 0x000e220000001400 */
[----:B------:R-:W-:Y:S05]  /*0fb0*/  BRA `(.L_x_22) ;  /* 0x0000000000047947 */ /* 0x000fea0003800000 */
.L_x_14:
[----:B------:R-:W-:-:S07]  /*0fc0*/  FADD.FTZ R0, R4, R3 ;  /* 0x0000000304007221 */ /* 0x000fce0000010000 */
.L_x_22:
[----:B------:R-:W-:Y:S05]  /*0fd0*/  BSYNC.RECONVERGENT B1 ;  /* 0x0000000000017941 */ /* 0x000fea0003800200 */
.L_x_12:
[----:B------:R-:W-:-:S04]  /*0fe0*/  HFMA2 R3, -RZ, RZ, 0, 0 ;  /* 0x00000000ff037431 */ /* 0x000fc800000001ff */
[----:B0-----:R-:W-:Y:S05]  /*0ff0*/  RET.REL.NODEC R2 `(_Z21sigmoid_linear_kernelPKfPfi) ;  /* 0xfffffff002007950 */ /* 0x001fea0003c3ffff */
.L_x_23:
[----:B------:R-:W-:-:S00]  /*1000*/  BRA `(.L_x_23) ;  /* 0xfffffffc00fc7947 */ /* 0x000fc0000383ffff */
[----:B------:R-:W-:-:S00]  /*1010*/  NOP ;  /* 0x0000000000007918 */ /* 0x000fc00000000000 */
        /* <DEDUP_REMOVED lines=14> */
.L_x_24:


//--------------------- .nv.shared.reserved.0     --------------------------
	.section	.nv.shared.reserved.0,"aw",@nobits
	.weak		__nv_reservedSMEM_offset_0_alias
	.size		__nv_reservedSMEM_offset_0_alias, 0, 64
	.other		__nv_reservedSMEM_offset_0_alias,@"STO_CUDA_RESERVED_SHARED STV_DEFAULT"
__nv_reservedSMEM_offset_0_alias:
	.zero		0
	.zero		64


//--------------------- .nv.constant0._Z21sigmoid_linear_kernelPKfPfi --------------------------
	.section	.nv.constant0._Z21sigmoid_linear_kernelPKfPfi,"a",@progbits
	.sectionflags	@""
	.align	4
.nv.constant0._Z21sigmoid_linear_kernelPKfPfi:
	.zero		916


//--------------------- SYMBOLS --------------------------

	.type		.nv.reservedSmem.offset0,@object
	.size		.nv.reservedSmem.offset0,0x4
